//
// Generated by NVIDIA NVVM Compiler
//
// Compiler Build ID: CL-36424714
// Cuda compilation tools, release 13.0, V13.0.88
// Based on NVVM 20.0.0
//

.version 9.0
.target sm_100
.address_size 64

	// .globl	_Z4ddotiPdS_S_

.visible .entry _Z4ddotiPdS_S_(
	.param .u32 _Z4ddotiPdS_S__param_0,
	.param .u64 .ptr .align 1 _Z4ddotiPdS_S__param_1,
	.param .u64 .ptr .align 1 _Z4ddotiPdS_S__param_2,
	.param .u64 .ptr .align 1 _Z4ddotiPdS_S__param_3
)
{
	.reg .pred 	%p<11>;
	.reg .b32 	%r<28>;
	.reg .b64 	%rd<30>;
	.reg .b64 	%fd<112>;

	ld.param.u32 	%r16, [_Z4ddotiPdS_S__param_0];
	ld.param.u64 	%rd16, [_Z4ddotiPdS_S__param_1];
	ld.param.u64 	%rd17, [_Z4ddotiPdS_S__param_2];
	ld.param.u64 	%rd15, [_Z4ddotiPdS_S__param_3];
	cvta.to.global.u64 	%rd1, %rd17;
	cvta.to.global.u64 	%rd2, %rd16;
	mov.u32 	%r17, %ctaid.x;
	mov.u32 	%r18, %ntid.x;
	mul.lo.s32 	%r19, %r17, %r18;
	mov.u32 	%r20, %tid.x;
	neg.s32 	%r21, %r20;
	setp.ne.s32 	%p1, %r19, %r21;
	@%p1 bra 	$L__BB0_15;
	setp.lt.s32 	%p2, %r16, 1;
	mov.f64 	%fd111, 0d0000000000000000;
	@%p2 bra 	$L__BB0_14;
	and.b32  	%r1, %r16, 15;
	setp.lt.u32 	%p3, %r16, 16;
	mov.f64 	%fd111, 0d0000000000000000;
	mov.b32 	%r25, 0;
	@%p3 bra 	$L__BB0_5;
	and.b32  	%r25, %r16, 2147483632;
	neg.s32 	%r23, %r25;
	add.s64 	%rd27, %rd2, 64;
	add.s64 	%rd26, %rd1, 64;
	mov.f64 	%fd111, 0d0000000000000000;
$L__BB0_4:
	.pragma "nounroll";
	ld.global.f64 	%fd18, [%rd27+-64];
	ld.global.f64 	%fd19, [%rd26+-64];
	fma.rn.f64 	%fd20, %fd18, %fd19, %fd111;
	ld.global.f64 	%fd21, [%rd27+-56];
	ld.global.f64 	%fd22, [%rd26+-56];
	fma.rn.f64 	%fd23, %fd21, %fd22, %fd20;
	ld.global.f64 	%fd24, [%rd27+-48];
	ld.global.f64 	%fd25, [%rd26+-48];
	fma.rn.f64 	%fd26, %fd24, %fd25, %fd23;
	ld.global.f64 	%fd27, [%rd27+-40];
	ld.global.f64 	%fd28, [%rd26+-40];
	fma.rn.f64 	%fd29, %fd27, %fd28, %fd26;
	ld.global.f64 	%fd30, [%rd27+-32];
	ld.global.f64 	%fd31, [%rd26+-32];
	fma.rn.f64 	%fd32, %fd30, %fd31, %fd29;
	ld.global.f64 	%fd33, [%rd27+-24];
	ld.global.f64 	%fd34, [%rd26+-24];
	fma.rn.f64 	%fd35, %fd33, %fd34, %fd32;
	ld.global.f64 	%fd36, [%rd27+-16];
	ld.global.f64 	%fd37, [%rd26+-16];
	fma.rn.f64 	%fd38, %fd36, %fd37, %fd35;
	ld.global.f64 	%fd39, [%rd27+-8];
	ld.global.f64 	%fd40, [%rd26+-8];
	fma.rn.f64 	%fd41, %fd39, %fd40, %fd38;
	ld.global.f64 	%fd42, [%rd27];
	ld.global.f64 	%fd43, [%rd26];
	fma.rn.f64 	%fd44, %fd42, %fd43, %fd41;
	ld.global.f64 	%fd45, [%rd27+8];
	ld.global.f64 	%fd46, [%rd26+8];
	fma.rn.f64 	%fd47, %fd45, %fd46, %fd44;
	ld.global.f64 	%fd48, [%rd27+16];
	ld.global.f64 	%fd49, [%rd26+16];
	fma.rn.f64 	%fd50, %fd48, %fd49, %fd47;
	ld.global.f64 	%fd51, [%rd27+24];
	ld.global.f64 	%fd52, [%rd26+24];
	fma.rn.f64 	%fd53, %fd51, %fd52, %fd50;
	ld.global.f64 	%fd54, [%rd27+32];
	ld.global.f64 	%fd55, [%rd26+32];
	fma.rn.f64 	%fd56, %fd54, %fd55, %fd53;
	ld.global.f64 	%fd57, [%rd27+40];
	ld.global.f64 	%fd58, [%rd26+40];
	fma.rn.f64 	%fd59, %fd57, %fd58, %fd56;
	ld.global.f64 	%fd60, [%rd27+48];
	ld.global.f64 	%fd61, [%rd26+48];
	fma.rn.f64 	%fd62, %fd60, %fd61, %fd59;
	ld.global.f64 	%fd63, [%rd27+56];
	ld.global.f64 	%fd64, [%rd26+56];
	fma.rn.f64 	%fd111, %fd63, %fd64, %fd62;
	add.s32 	%r23, %r23, 16;
	add.s64 	%rd27, %rd27, 128;
	add.s64 	%rd26, %rd26, 128;
	setp.ne.s32 	%p4, %r23, 0;
	@%p4 bra 	$L__BB0_4;
$L__BB0_5:
	setp.eq.s32 	%p5, %r1, 0;
	@%p5 bra 	$L__BB0_14;
	and.b32  	%r7, %r16, 7;
	setp.lt.u32 	%p6, %r1, 8;
	@%p6 bra 	$L__BB0_8;
	mul.wide.u32 	%rd18, %r25, 8;
	add.s64 	%rd19, %rd2, %rd18;
	ld.global.f64 	%fd66, [%rd19];
	add.s64 	%rd20, %rd1, %rd18;
	ld.global.f64 	%fd67, [%rd20];
	fma.rn.f64 	%fd68, %fd66, %fd67, %fd111;
	ld.global.f64 	%fd69, [%rd19+8];
	ld.global.f64 	%fd70, [%rd20+8];
	fma.rn.f64 	%fd71, %fd69, %fd70, %fd68;
	ld.global.f64 	%fd72, [%rd19+16];
	ld.global.f64 	%fd73, [%rd20+16];
	fma.rn.f64 	%fd74, %fd72, %fd73, %fd71;
	ld.global.f64 	%fd75, [%rd19+24];
	ld.global.f64 	%fd76, [%rd20+24];
	fma.rn.f64 	%fd77, %fd75, %fd76, %fd74;
	ld.global.f64 	%fd78, [%rd19+32];
	ld.global.f64 	%fd79, [%rd20+32];
	fma.rn.f64 	%fd80, %fd78, %fd79, %fd77;
	ld.global.f64 	%fd81, [%rd19+40];
	ld.global.f64 	%fd82, [%rd20+40];
	fma.rn.f64 	%fd83, %fd81, %fd82, %fd80;
	ld.global.f64 	%fd84, [%rd19+48];
	ld.global.f64 	%fd85, [%rd20+48];
	fma.rn.f64 	%fd86, %fd84, %fd85, %fd83;
	ld.global.f64 	%fd87, [%rd19+56];
	ld.global.f64 	%fd88, [%rd20+56];
	fma.rn.f64 	%fd111, %fd87, %fd88, %fd86;
	add.s32 	%r25, %r25, 8;
$L__BB0_8:
	setp.eq.s32 	%p7, %r7, 0;
	@%p7 bra 	$L__BB0_14;
	and.b32  	%r10, %r16, 3;
	setp.lt.u32 	%p8, %r7, 4;
	@%p8 bra 	$L__BB0_11;
	mul.wide.u32 	%rd21, %r25, 8;
	add.s64 	%rd22, %rd2, %rd21;
	ld.global.f64 	%fd90, [%rd22];
	add.s64 	%rd23, %rd1, %rd21;
	ld.global.f64 	%fd91, [%rd23];
	fma.rn.f64 	%fd92, %fd90, %fd91, %fd111;
	ld.global.f64 	%fd93, [%rd22+8];
	ld.global.f64 	%fd94, [%rd23+8];
	fma.rn.f64 	%fd95, %fd93, %fd94, %fd92;
	ld.global.f64 	%fd96, [%rd22+16];
	ld.global.f64 	%fd97, [%rd23+16];
	fma.rn.f64 	%fd98, %fd96, %fd97, %fd95;
	ld.global.f64 	%fd99, [%rd22+24];
	ld.global.f64 	%fd100, [%rd23+24];
	fma.rn.f64 	%fd111, %fd99, %fd100, %fd98;
	add.s32 	%r25, %r25, 4;
$L__BB0_11:
	setp.eq.s32 	%p9, %r10, 0;
	@%p9 bra 	$L__BB0_14;
	mul.wide.u32 	%rd24, %r25, 8;
	add.s64 	%rd29, %rd1, %rd24;
	add.s64 	%rd28, %rd2, %rd24;
	neg.s32 	%r27, %r10;
$L__BB0_13:
	.pragma "nounroll";
	ld.global.f64 	%fd101, [%rd28];
	ld.global.f64 	%fd102, [%rd29];
	fma.rn.f64 	%fd111, %fd101, %fd102, %fd111;
	add.s64 	%rd29, %rd29, 8;
	add.s64 	%rd28, %rd28, 8;
	add.s32 	%r27, %r27, 1;
	setp.ne.s32 	%p10, %r27, 0;
	@%p10 bra 	$L__BB0_13;
$L__BB0_14:
	cvta.to.global.u64 	%rd25, %rd15;
	st.global.f64 	[%rd25], %fd111;
$L__BB0_15:
	ret;

}


// ===== COMPILED SASS (sm_100) =====

	.target	sm_100

	.elftype	@"ET_EXEC"


//--------------------- .note.nv.tkinfo           --------------------------
	.section	.note.nv.tkinfo,"",@"SHT_NOTE"
	.sectionflags	@"SHF_NOTE_NV_TKINFO"
	.tkinfo
        /*0018*/ 	.word	0x00000002
        /*0030*/ 	.string	""
        /*0030*/ 	.string	"ptxas"
        /*0030*/ 	.string	"Cuda compilation tools, release 13.0, V13.0.88"
        /*0030*/ 	.string	"Build cuda_13.0.r13.0/compiler.36424714_0"
        /*0030*/ 	.string	"-arch sm_100 -m 64 "



//--------------------- .note.nv.cuinfo           --------------------------
	.section	.note.nv.cuinfo,"",@"SHT_NOTE"
	.sectionflags	@"SHF_NOTE_NV_CUINFO"
        /*0018*/ 	.short	0x0002
        /*001a*/ 	.short	0x0064
        /*001c*/ 	.short	0x0082
	.zero		2


//--------------------- .nv.info                  --------------------------
	.section	.nv.info,"",@"SHT_CUDA_INFO"
	.align	4


	//----- nvinfo : EIATTR_REGCOUNT
	.align		4
        /*0000*/ 	.byte	0x04, 0x2f
        /*0002*/ 	.short	(.L_1 - .L_0)
	.align		4
.L_0:
        /*0004*/ 	.word	index@(_Z4ddotiPdS_S_)
        /*0008*/ 	.word	0x0000001e


	//----- nvinfo : EIATTR_FRAME_SIZE
	.align		4
.L_1:
        /*000c*/ 	.byte	0x04, 0x11
        /*000e*/ 	.short	(.L_3 - .L_2)
	.align		4
.L_2:
        /*0010*/ 	.word	index@(_Z4ddotiPdS_S_)
        /*0014*/ 	.word	0x00000000


	//----- nvinfo : EIATTR_MIN_STACK_SIZE
	.align		4
.L_3:
        /*0018*/ 	.byte	0x04, 0x12
        /*001a*/ 	.short	(.L_5 - .L_4)
	.align		4
.L_4:
        /*001c*/ 	.word	index@(_Z4ddotiPdS_S_)
        /*0020*/ 	.word	0x00000000
.L_5:


//--------------------- .nv.compat                --------------------------
	.section	.nv.compat,"",@"SHT_CUDA_COMPAT_INFO"
	.align	4
        /*0000*/ 	.byte	0x02, 0x09, 0x00, 0x00, 0x02, 0x02, 0x01, 0x00, 0x02, 0x05, 0x05, 0x00, 0x03, 0x07, 0x01, 0x01
        /*0010*/ 	.byte	0x02, 0x03, 0x00, 0x00, 0x02, 0x06, 0x01, 0x00, 0x04, 0x0b, 0x08, 0x00, 0x01, 0x00, 0x00, 0x00
        /*0020*/ 	.byte	0x00, 0x00, 0x00, 0x00


//--------------------- .nv.info._Z4ddotiPdS_S_   --------------------------
	.section	.nv.info._Z4ddotiPdS_S_,"",@"SHT_CUDA_INFO"
	.sectionflags	@""
	.align	4


	//----- nvinfo : EIATTR_CUDA_API_VERSION
	.align		4
        /*0000*/ 	.byte	0x04, 0x37
        /*0002*/ 	.short	(.L_7 - .L_6)
.L_6:
        /*0004*/ 	.word	0x00000082


	//----- nvinfo : EIATTR_KPARAM_INFO
	.align		4
.L_7:
        /*0008*/ 	.byte	0x04, 0x17
        /*000a*/ 	.short	(.L_9 - .L_8)
.L_8:
        /*000c*/ 	.word	0x00000000
        /*0010*/ 	.short	0x0003
        /*0012*/ 	.short	0x0018
        /*0014*/ 	.byte	0x00, 0xf5, 0x21, 0x00


	//----- nvinfo : EIATTR_KPARAM_INFO
	.align		4
.L_9:
        /*0018*/ 	.byte	0x04, 0x17
        /*001a*/ 	.short	(.L_11 - .L_10)
.L_10:
        /*001c*/ 	.word	0x00000000
        /*0020*/ 	.short	0x0002
        /*0022*/ 	.short	0x0010
        /*0024*/ 	.byte	0x00, 0xf5, 0x21, 0x00


	//----- nvinfo : EIATTR_KPARAM_INFO
	.align		4
.L_11:
        /*0028*/ 	.byte	0x04, 0x17
        /*002a*/ 	.short	(.L_13 - .L_12)
.L_12:
        /*002c*/ 	.word	0x00000000
        /*0030*/ 	.short	0x0001
        /*0032*/ 	.short	0x0008
        /*0034*/ 	.byte	0x00, 0xf5, 0x21, 0x00


	//----- nvinfo : EIATTR_KPARAM_INFO
	.align		4
.L_13:
        /*0038*/ 	.byte	0x04, 0x17
        /*003a*/ 	.short	(.L_15 - .L_14)
.L_14:
        /*003c*/ 	.word	0x00000000
        /*0040*/ 	.short	0x0000
        /*0042*/ 	.short	0x0000
        /*0044*/ 	.byte	0x00, 0xf0, 0x11, 0x00


	//----- nvinfo : EIATTR_SPARSE_MMA_MASK
	.align		4
.L_15:
        /*0048*/ 	.byte	0x03, 0x50
        /*004a*/ 	.short	0x0000


	//----- nvinfo : EIATTR_MAXREG_COUNT
	.align		4
        /*004c*/ 	.byte	0x03, 0x1b
        /*004e*/ 	.short	0x00ff


	//----- nvinfo : EIATTR_MERCURY_ISA_VERSION
	.align		4
        /*0050*/ 	.byte	0x03, 0x5f
        /*0052*/ 	.short	0x0101


	//----- nvinfo : EIATTR_VRC_CTA_INIT_COUNT
	.align		4
        /*0054*/ 	.byte	0x02, 0x4a
	.zero		1
	.zero		1


	//----- nvinfo : EIATTR_EXIT_INSTR_OFFSETS
	.align		4
        /*0058*/ 	.byte	0x04, 0x1c
        /*005a*/ 	.short	(.L_17 - .L_16)


	//   ....[0]....
.L_16:
        /*005c*/ 	.word	0x00000070


	//   ....[1]....
        /*0060*/ 	.word	0x00000ae0


	//----- nvinfo : EIATTR_CBANK_PARAM_SIZE
	.align		4
.L_17:
        /*0064*/ 	.byte	0x03, 0x19
        /*0066*/ 	.short	0x0020


	//----- nvinfo : EIATTR_PARAM_CBANK
	.align		4
        /*0068*/ 	.byte	0x04, 0x0a
        /*006a*/ 	.short	(.L_19 - .L_18)
	.align		4
.L_18:
        /*006c*/ 	.word	index@(.nv.constant0._Z4ddotiPdS_S_)
        /*0070*/ 	.short	0x0380
        /*0072*/ 	.short	0x0020


	//----- nvinfo : EIATTR_SW_WAR
	.align		4
.L_19:
        /*0074*/ 	.byte	0x04, 0x36
        /*0076*/ 	.short	(.L_21 - .L_20)
.L_20:
        /*0078*/ 	.word	0x00000008
.L_21:


//--------------------- .nv.callgraph             --------------------------
	.section	.nv.callgraph,"",@"SHT_CUDA_CALLGRAPH"
	.align	4
	.sectionentsize	8
	.align		4
        /*0000*/ 	.word	0x00000000
	.align		4
        /*0004*/ 	.word	0xffffffff
	.align		4
        /*0008*/ 	.word	0x00000000
	.align		4
        /*000c*/ 	.word	0xfffffffe
	.align		4
        /*0010*/ 	.word	0x00000000
	.align		4
        /*0014*/ 	.word	0xfffffffd
	.align		4
        /*0018*/ 	.word	0x00000000
	.align		4
        /*001c*/ 	.word	0xfffffffc


//--------------------- .text._Z4ddotiPdS_S_      --------------------------
	.section	.text._Z4ddotiPdS_S_,"ax",@progbits
	.align	128
        .global         _Z4ddotiPdS_S_
        .type           _Z4ddotiPdS_S_,@function
        .size           _Z4ddotiPdS_S_,(.L_x_7 - _Z4ddotiPdS_S_)
        .other          _Z4ddotiPdS_S_,@"STO_CUDA_ENTRY STV_DEFAULT"
_Z4ddotiPdS_S_:
.text._Z4ddotiPdS_S_:
[----:B------:R-:W-:Y:S01]  /*0000*/  LDC R1, c[0x0][0x37c] ;  /* 0x0000df00ff017b82 */ /* 0x000fe20000000800 */
[----:B------:R-:W0:Y:S07]  /*0010*/  S2R R0, SR_TID.X ;  /* 0x0000000000007919 */ /* 0x000e2e0000002100 */
[----:B------:R-:W1:Y:S01]  /*0020*/  S2UR UR4, SR_CTAID.X ;  /* 0x00000000000479c3 */ /* 0x000e620000002500 */
[----:B------:R-:W1:Y:S02]  /*0030*/  LDCU UR5, c[0x0][0x360] ;  /* 0x00006c00ff0577ac */ /* 0x000e640008000800 */
[----:B-1----:R-:W-:Y:S01]  /*0040*/  UIMAD UR4, UR4, UR5, URZ ;  /* 0x00000005040472a4 */ /* 0x002fe2000f8e02ff */
[----:B0-----:R-:W-:-:S05]  /*0050*/  IMAD.MOV R0, RZ, RZ, -R0 ;  /* 0x000000ffff007224 */ /* 0x001fca00078e0a00 */
[----:B------:R-:W-:-:S13]  /*0060*/  ISETP.NE.AND P0, PT, R0, UR4, PT ;  /* 0x0000000400007c0c */ /* 0x000fda000bf05270 */
[----:B------:R-:W-:Y:S05]  /*0070*/  @P0 EXIT ;  /* 0x000000000000094d */ /* 0x000fea0003800000 */
[----:B------:R-:W0:Y:S01]  /*0080*/  LDCU UR8, c[0x0][0x380] ;  /* 0x00007000ff0877ac */ /* 0x000e220008000800 */
[----:B------:R-:W-:Y:S01]  /*0090*/  CS2R R6, SRZ ;  /* 0x0000000000067805 */ /* 0x000fe2000001ff00 */
[----:B------:R-:W1:Y:S01]  /*00a0*/  LDCU.64 UR12, c[0x0][0x358] ;  /* 0x00006b00ff0c77ac */ /* 0x000e620008000a00 */
[----:B0-----:R-:W-:-:S09]  /*00b0*/  UISETP.GE.AND UP0, UPT, UR8, 0x1, UPT ;  /* 0x000000010800788c */ /* 0x001fd2000bf06270 */
[----:B-1----:R-:W-:Y:S05]  /*00c0*/  BRA.U !UP0, `(.L_x_0) ;  /* 0x00000009087c7547 */ /* 0x002fea000b800000 */
[----:B------:R-:W-:Y:S01]  /*00d0*/  UISETP.GE.U32.AND UP1, UPT, UR8, 0x10, UPT ;  /* 0x000000100800788c */ /* 0x000fe2000bf26070 */
[----:B------:R-:W-:Y:S01]  /*00e0*/  HFMA2 R0, -RZ, RZ, 0, 0 ;  /* 0x00000000ff007431 */ /* 0x000fe200000001ff */
[----:B------:R-:W-:Y:S01]  /*00f0*/  ULOP3.LUT UR9, UR8, 0xf, URZ, 0xc0, !UPT ;  /* 0x0000000f08097892 */ /* 0x000fe2000f8ec0ff */
[----:B------:R-:W-:-:S03]  /*0100*/  CS2R R6, SRZ ;  /* 0x0000000000067805 */ /* 0x000fc6000001ff00 */
[----:B------:R-:W-:-:S03]  /*0110*/  UISETP.NE.AND UP0, UPT, UR9, URZ, UPT ;  /* 0x000000ff0900728c */ /* 0x000fc6000bf05270 */
[----:B------:R-:W-:Y:S08]  /*0120*/  BRA.U !UP1, `(.L_x_1) ;  /* 0x0000000509247547 */ /* 0x000ff0000b800000 */
[----:B------:R-:W0:Y:S01]  /*0130*/  LDCU.64 UR6, c[0x0][0x388] ;  /* 0x00007100ff0677ac */ /* 0x000e220008000a00 */
[----:B------:R-:W-:Y:S01]  /*0140*/  CS2R R6, SRZ ;  /* 0x0000000000067805 */ /* 0x000fe2000001ff00 */
[----:B------:R-:W1:Y:S01]  /*0150*/  LDCU.64 UR4, c[0x0][0x390] ;  /* 0x00007200ff0477ac */ /* 0x000e620008000a00 */
[----:B------:R-:W-:-:S04]  /*0160*/  ULOP3.LUT UR10, UR8, 0x7ffffff0, URZ, 0xc0, !UPT ;  /* 0x7ffffff0080a7892 */ /* 0x000fc8000f8ec0ff */
[----:B------:R-:W-:Y:S02]  /*0170*/  UIADD3 UR11, UPT, UPT, -UR10, URZ, URZ ;  /* 0x000000ff0a0b7290 */ /* 0x000fe4000fffe1ff */
[----:B------:R-:W-:Y:S01]  /*0180*/  IMAD.U32 R0, RZ, RZ, UR10 ;  /* 0x0000000aff007e24 */ /* 0x000fe2000f8e00ff */
[----:B0-----:R-:W-:Y:S02]  /*0190*/  UIADD3 UR6, UP1, UPT, UR6, 0x40, URZ ;  /* 0x0000004006067890 */ /* 0x001fe4000ff3e0ff */
[----:B-1----:R-:W-:Y:S02]  /*01a0*/  UIADD3 UR4, UP2, UPT, UR4, 0x40, URZ ;  /* 0x0000004004047890 */ /* 0x002fe4000ff5e0ff */
[----:B------:R-:W-:Y:S02]  /*01b0*/  UIADD3.X UR7, UPT, UPT, URZ, UR7, URZ, UP1, !UPT ;  /* 0x00000007ff077290 */ /* 0x000fe40008ffe4ff */
[----:B------:R-:W-:Y:S01]  /*01c0*/  MOV R14, UR6 ;  /* 0x00000006000e7c02 */ /* 0x000fe20008000f00 */
[----:B------:R-:W-:Y:S01]  /*01d0*/  UIADD3.X UR5, UPT, UPT, URZ, UR5, URZ, UP2, !UPT ;  /* 0x00000005ff057290 */ /* 0x000fe200097fe4ff */
[----:B------:R-:W-:-:S02]  /*01e0*/  IMAD.U32 R8, RZ, RZ, UR4 ;  /* 0x00000004ff087e24 */ /* 0x000fc4000f8e00ff */
[----:B------:R-:W-:-:S03]  /*01f0*/  MOV R15, UR7 ;  /* 0x00000007000f7c02 */ /* 0x000fc60008000f00 */
[----:B------:R-:W-:-:S07]  /*0200*/  IMAD.U32 R9, RZ, RZ, UR5 ;  /* 0x00000005ff097e24 */ /* 0x000fce000f8e00ff */
.L_x_2:
[----:B------:R-:W-:Y:S01]  /*0210*/  MOV R2, R14 ;  /* 0x0000000e00027202 */ /* 0x000fe20000000f00 */
[----:B------:R-:W-:Y:S01]  /*0220*/  IMAD.MOV.U32 R3, RZ, RZ, R15 ;  /* 0x000000ffff037224 */ /* 0x000fe200078e000f */
[----:B------:R-:W-:Y:S01]  /*0230*/  MOV R4, R8 ;  /* 0x0000000800047202 */ /* 0x000fe20000000f00 */
[----:B------:R-:W-:-:S03]  /*0240*/  IMAD.MOV.U32 R5, RZ, RZ, R9 ;  /* 0x000000ffff057224 */ /* 0x000fc600078e0009 */
[----:B------:R-:W2:Y:S04]  /*0250*/  LDG.E.64 R8, desc[UR12][R2.64+-0x40] ;  /* 0xffffc00c02087981 */ /* 0x000ea8000c1e1b00 */
[----:B------:R-:W2:Y:S04]  /*0260*/  LDG.E.64 R22, desc[UR12][R4.64+-0x40] ;  /* 0xffffc00c04167981 */ /* 0x000ea8000c1e1b00 */
[----:B------:R-:W3:Y:S04]  /*0270*/  LDG.E.64 R16, desc[UR12][R2.64+-0x38] ;  /* 0xffffc80c02107981 */ /* 0x000ee8000c1e1b00 */
[----:B------:R-:W3:Y:S04]  /*0280*/  LDG.E.64 R14, desc[UR12][R4.64+-0x38] ;  /* 0xffffc80c040e7981 */ /* 0x000ee8000c1e1b00 */
[----:B------:R-:W4:Y:S04]  /*0290*/  LDG.E.64 R18, desc[UR12][R2.64+-0x30] ;  /* 0xffffd00c02127981 */ /* 0x000f28000c1e1b00 */
[----:B------:R-:W4:Y:S04]  /*02a0*/  LDG.E.64 R20, desc[UR12][R4.64+-0x30] ;  /* 0xffffd00c04147981 */ /* 0x000f28000c1e1b00 */
[----:B------:R-:W5:Y:S04]  /*02b0*/  LDG.E.64 R10, desc[UR12][R2.64+-0x28] ;  /* 0xffffd80c020a7981 */ /* 0x000f68000c1e1b00 */
[----:B------:R-:W5:Y:S01]  /*02c0*/  LDG.E.64 R12, desc[UR12][R4.64+-0x28] ;  /* 0xffffd80c040c7981 */ /* 0x000f62000c1e1b00 */
[----:B--2---:R-:W-:-:S03]  /*02d0*/  DFMA R22, R8, R22, R6 ;  /* 0x000000160816722b */ /* 0x004fc60000000006 */
[----:B------:R-:W2:Y:S04]  /*02e0*/  LDG.E.64 R6, desc[UR12][R2.64+-0x20] ;  /* 0xffffe00c02067981 */ /* 0x000ea8000c1e1b00 */
[----:B------:R-:W2:Y:S01]  /*02f0*/  LDG.E.64 R8, desc[UR12][R4.64+-0x20] ;  /* 0xffffe00c04087981 */ /* 0x000ea2000c1e1b00 */
[----:B---3--:R-:W-:-:S03]  /*0300*/  DFMA R22, R16, R14, R22 ;  /* 0x0000000e1016722b */ /* 0x008fc60000000016 */
[----:B------:R-:W3:Y:S04]  /*0310*/  LDG.E.64 R14, desc[UR12][R2.64+-0x18] ;  /* 0xffffe80c020e7981 */ /* 0x000ee8000c1e1b00 */
[----:B------:R-:W3:Y:S01]  /*0320*/  LDG.E.64 R16, desc[UR12][R4.64+-0x18] ;  /* 0xffffe80c04107981 */ /* 0x000ee2000c1e1b00 */
[----:B----4-:R-:W-:-:S03]  /*0330*/  DFMA R22, R18, R20, R22 ;  /* 0x000000141216722b */ /* 0x010fc60000000016 */
[----:B------:R-:W4:Y:S04]  /*0340*/  LDG.E.64 R18, desc[UR12][R2.64+-0x10] ;  /* 0xfffff00c02127981 */ /* 0x000f28000c1e1b00 */
[----:B------:R-:W4:Y:S01]  /*0350*/  LDG.E.64 R20, desc[UR12][R4.64+-0x10] ;  /* 0xfffff00c04147981 */ /* 0x000f22000c1e1b00 */
[----:B-----5:R-:W-:-:S03]  /*0360*/  DFMA R22, R10, R12, R22 ;  /* 0x0000000c0a16722b */ /* 0x020fc60000000016 */
        /* <DEDUP_REMOVED lines=26> */
[----:B------:R-:W-:-:S04]  /*0510*/  UIADD3 UR11, UPT, UPT, UR11, 0x10, URZ ;  /* 0x000000100b0b7890 */ /* 0x000fc8000fffe0ff */
[----:B------:R-:W-:Y:S01]  /*0520*/  UISETP.NE.AND UP1, UPT, UR11, URZ, UPT ;  /* 0x000000ff0b00728c */ /* 0x000fe2000bf25270 */
[----:B--2---:R-:W-:Y:S01]  /*0530*/  DFMA R6, R6, R8, R22 ;  /* 0x000000080606722b */ /* 0x004fe20000000016 */
[----:B------:R-:W-:-:S05]  /*0540*/  IADD3 R8, P1, PT, R4, 0x80, RZ ;  /* 0x0000008004087810 */ /* 0x000fca0007f3e0ff */
[----:B------:R-:W-:Y:S02]  /*0550*/  IMAD.X R9, RZ, RZ, R5, P1 ;  /* 0x000000ffff097224 */ /* 0x000fe400008e0605 */
[----:B---3--:R-:W-:Y:S01]  /*0560*/  DFMA R6, R14, R16, R6 ;  /* 0x000000100e06722b */ /* 0x008fe20000000006 */
[----:B------:R-:W-:-:S04]  /*0570*/  IADD3 R14, P0, PT, R2, 0x80, RZ ;  /* 0x00000080020e7810 */ /* 0x000fc80007f1e0ff */
[----:B------:R-:W-:-:S03]  /*0580*/  IADD3.X R15, PT, PT, RZ, R3, RZ, P0, !PT ;  /* 0x00000003ff0f7210 */ /* 0x000fc600007fe4ff */
[----:B----4-:R-:W-:-:S08]  /*0590*/  DFMA R6, R18, R20, R6 ;  /* 0x000000141206722b */ /* 0x010fd00000000006 */
[----:B-----5:R-:W-:Y:S01]  /*05a0*/  DFMA R6, R12, R10, R6 ;  /* 0x0000000a0c06722b */ /* 0x020fe20000000006 */
[----:B------:R-:W-:Y:S10]  /*05b0*/  BRA.U UP1, `(.L_x_2) ;  /* 0xfffffffd01147547 */ /* 0x000ff4000b83ffff */
.L_x_1:
[----:B------:R-:W-:Y:S05]  /*05c0*/  BRA.U !UP0, `(.L_x_0) ;  /* 0x00000005083c7547 */ /* 0x000fea000b800000 */
[----:B------:R-:W-:Y:S02]  /*05d0*/  UISETP.GE.U32.AND UP0, UPT, UR9, 0x8, UPT ;  /* 0x000000080900788c */ /* 0x000fe4000bf06070 */
[----:B------:R-:W-:-:S04]  /*05e0*/  ULOP3.LUT UR5, UR8, 0x7, URZ, 0xc0, !UPT ;  /* 0x0000000708057892 */ /* 0x000fc8000f8ec0ff */
[----:B------:R-:W-:-:S03]  /*05f0*/  UISETP.NE.AND UP1, UPT, UR5, URZ, UPT ;  /* 0x000000ff0500728c */ /* 0x000fc6000bf25270 */
[----:B------:R-:W-:Y:S08]  /*0600*/  BRA.U !UP0, `(.L_x_3) ;  /* 0x0000000108747547 */ /* 0x000ff0000b800000 */
[----:B------:R-:W0:Y:S08]  /*0610*/  LDC.64 R4, c[0x0][0x388] ;  /* 0x0000e200ff047b82 */ /* 0x000e300000000a00 */
[----:B------:R-:W1:Y:S01]  /*0620*/  LDC.64 R2, c[0x0][0x390] ;  /* 0x0000e400ff027b82 */ /* 0x000e620000000a00 */
[----:B0-----:R-:W-:-:S05]  /*0630*/  IMAD.WIDE.U32 R4, R0, 0x8, R4 ;  /* 0x0000000800047825 */ /* 0x001fca00078e0004 */
[----:B------:R-:W2:Y:S01]  /*0640*/  LDG.E.64 R12, desc[UR12][R4.64] ;  /* 0x0000000c040c7981 */ /* 0x000ea2000c1e1b00 */
[----:B-1----:R-:W-:-:S03]  /*0650*/  IMAD.WIDE.U32 R2, R0, 0x8, R2 ;  /* 0x0000000800027825 */ /* 0x002fc600078e0002 */
[----:B------:R-:W3:Y:S04]  /*0660*/  LDG.E.64 R16, desc[UR12][R4.64+0x8] ;  /* 0x0000080c04107981 */ /* 0x000ee8000c1e1b00 */
[----:B------:R-:W2:Y:S04]  /*0670*/  LDG.E.64 R22, desc[UR12][R2.64] ;  /* 0x0000000c02167981 */ /* 0x000ea8000c1e1b00 */
[----:B------:R-:W3:Y:S04]  /*0680*/  LDG.E.64 R14, desc[UR12][R2.64+0x8] ;  /* 0x0000080c020e7981 */ /* 0x000ee8000c1e1b00 */
[----:B------:R-:W4:Y:S04]  /*0690*/  LDG.E.64 R18, desc[UR12][R4.64+0x10] ;  /* 0x0000100c04127981 */ /* 0x000f28000c1e1b00 */
[----:B------:R-:W4:Y:S04]  /*06a0*/  LDG.E.64 R20, desc[UR12][R2.64+0x10] ;  /* 0x0000100c02147981 */ /* 0x000f28000c1e1b00 */
[----:B------:R-:W5:Y:S04]  /*06b0*/  LDG.E.64 R8, desc[UR12][R4.64+0x18] ;  /* 0x0000180c04087981 */ /* 0x000f68000c1e1b00 */
        /* <DEDUP_REMOVED lines=10> */
[----:B------:R-:W4:Y:S04]  /*0760*/  LDG.E.64 R20, desc[UR12][R2.64+0x30] ;  /* 0x0000300c02147981 */ /* 0x000f28000c1e1b00 */
[----:B------:R-:W4:Y:S01]  /*0770*/  LDG.E.64 R22, desc[UR12][R4.64+0x38] ;  /* 0x0000380c04167981 */ /* 0x000f22000c1e1b00 */
[----:B-----5:R-:W-:Y:S01]  /*0780*/  DFMA R8, R8, R10, R26 ;  /* 0x0000000a0808722b */ /* 0x020fe2000000001a */
[----:B------:R-:W-:-:S07]  /*0790*/  IADD3 R0, PT, PT, R0, 0x8, RZ ;  /* 0x0000000800007810 */ /* 0x000fce0007ffe0ff */
[----:B--2---:R-:W-:-:S08]  /*07a0*/  DFMA R6, R6, R12, R8 ;  /* 0x0000000c0606722b */ /* 0x004fd00000000008 */
[----:B---3--:R-:W-:-:S08]  /*07b0*/  DFMA R6, R14, R16, R6 ;  /* 0x000000100e06722b */ /* 0x008fd00000000006 */
[----:B----4-:R-:W-:-:S08]  /*07c0*/  DFMA R6, R18, R20, R6 ;  /* 0x000000141206722b */ /* 0x010fd00000000006 */
[----:B------:R-:W-:-:S11]  /*07d0*/  DFMA R6, R22, R24, R6 ;  /* 0x000000181606722b */ /* 0x000fd60000000006 */
.L_x_3:
        /* <DEDUP_REMOVED lines=11> */
[----:B------:R-:W4:Y:S04]  /*0890*/  LDG.E.64 R4, desc[UR12][R2.64] ;  /* 0x0000000c02047981 */ /* 0x000f28000c1e1b00 */
[----:B------:R-:W4:Y:S04]  /*08a0*/  LDG.E.64 R10, desc[UR12][R8.64] ;  /* 0x0000000c080a7981 */ /* 0x000f28000c1e1b00 */
[----:B------:R-:W2:Y:S04]  /*08b0*/  LDG.E.64 R14, desc[UR12][R8.64+0x8] ;  /* 0x0000080c080e7981 */ /* 0x000ea8000c1e1b00 */
[----:B------:R-:W3:Y:S04]  /*08c0*/  LDG.E.64 R18, desc[UR12][R8.64+0x10] ;  /* 0x0000100c08127981 */ /* 0x000ee8000c1e1b00 */
[----:B------:R-:W5:Y:S04]  /*08d0*/  LDG.E.64 R20, desc[UR12][R2.64+0x18] ;  /* 0x0000180c02147981 */ /* 0x000f68000c1e1b00 */
[----:B------:R-:W5:Y:S01]  /*08e0*/  LDG.E.64 R22, desc[UR12][R8.64+0x18] ;  /* 0x0000180c08167981 */ /* 0x000f62000c1e1b00 */
[----:B------:R-:W-:Y:S01]  /*08f0*/  VIADD R0, R0, 0x4 ;  /* 0x0000000400007836 */ /* 0x000fe20000000000 */
[----:B----4-:R-:W-:-:S08]  /*0900*/  DFMA R4, R4, R10, R6 ;  /* 0x0000000a0404722b */ /* 0x010fd00000000006 */
[----:B--2---:R-:W-:-:S08]  /*0910*/  DFMA R4, R12, R14, R4 ;  /* 0x0000000e0c04722b */ /* 0x004fd00000000004 */
[----:B---3--:R-:W-:-:S08]  /*0920*/  DFMA R4, R16, R18, R4 ;  /* 0x000000121004722b */ /* 0x008fd00000000004 */
[----:B-----5:R-:W-:-:S11]  /*0930*/  DFMA R6, R20, R22, R4 ;  /* 0x000000161406722b */ /* 0x020fd60000000004 */
.L_x_4:
[----:B------:R-:W-:Y:S05]  /*0940*/  BRA.U !UP1, `(.L_x_0) ;  /* 0x00000001095c7547 */ /* 0x000fea000b800000 */
[----:B------:R-:W0:Y:S01]  /*0950*/  LDC.64 R2, c[0x0][0x390] ;  /* 0x0000e400ff027b82 */ /* 0x000e220000000a00 */
[----:B------:R-:W-:-:S07]  /*0960*/  UIADD3 UR4, UPT, UPT, -UR4, URZ, URZ ;  /* 0x000000ff04047290 */ /* 0x000fce000fffe1ff */
[----:B------:R-:W1:Y:S01]  /*0970*/  LDC.64 R4, c[0x0][0x388] ;  /* 0x0000e200ff047b82 */ /* 0x000e620000000a00 */
[----:B0-----:R-:W-:-:S04]  /*0980*/  IMAD.WIDE.U32 R2, R0, 0x8, R2 ;  /* 0x0000000800027825 */ /* 0x001fc800078e0002 */
[----:B------:R-:W-:Y:S01]  /*0990*/  IMAD.MOV.U32 R11, RZ, RZ, R3 ;  /* 0x000000ffff0b7224 */ /* 0x000fe200078e0003 */
[----:B------:R-:W-:Y:S01]  /*09a0*/  MOV R8, R2 ;  /* 0x0000000200087202 */ /* 0x000fe20000000f00 */
[----:B-1----:R-:W-:-:S04]  /*09b0*/  IMAD.WIDE.U32 R4, R0, 0x8, R4 ;  /* 0x0000000800047825 */ /* 0x002fc800078e0004 */
[----:B------:R-:W-:Y:S01]  /*09c0*/  IMAD.MOV.U32 R9, RZ, RZ, R5 ;  /* 0x000000ffff097224 */ /* 0x000fe200078e0005 */
[----:B------:R-:W-:-:S07]  /*09d0*/  MOV R0, R4 ;  /* 0x0000000400007202 */ /* 0x000fce0000000f00 */
.L_x_5:
[----:B------:R-:W-:Y:S01]  /*09e0*/  MOV R2, R0 ;  /* 0x0000000000027202 */ /* 0x000fe20000000f00 */
[----:B------:R-:W-:Y:S01]  /*09f0*/  IMAD.MOV.U32 R3, RZ, RZ, R9 ;  /* 0x000000ffff037224 */ /* 0x000fe200078e0009 */
[----:B------:R-:W-:Y:S01]  /*0a00*/  MOV R4, R8 ;  /* 0x0000000800047202 */ /* 0x000fe20000000f00 */
[----:B------:R-:W-:-:S04]  /*0a10*/  IMAD.MOV.U32 R5, RZ, RZ, R11 ;  /* 0x000000ffff057224 */ /* 0x000fc800078e000b */
[----:B------:R-:W2:Y:S04]  /*0a20*/  LDG.E.64 R2, desc[UR12][R2.64] ;  /* 0x0000000c02027981 */ /* 0x000ea8000c1e1b00 */
[----:B------:R-:W2:Y:S01]  /*0a30*/  LDG.E.64 R4, desc[UR12][R4.64] ;  /* 0x0000000c04047981 */ /* 0x000ea2000c1e1b00 */
[----:B------:R-:W-:Y:S01]  /*0a40*/  UIADD3 UR4, UPT, UPT, UR4, 0x1, URZ ;  /* 0x0000000104047890 */ /* 0x000fe2000fffe0ff */
[----:B------:R-:W-:Y:S02]  /*0a50*/  IADD3 R0, P1, PT, R0, 0x8, RZ ;  /* 0x0000000800007810 */ /* 0x000fe40007f3e0ff */
[----:B------:R-:W-:Y:S01]  /*0a60*/  IADD3 R8, P0, PT, R8, 0x8, RZ ;  /* 0x0000000808087810 */ /* 0x000fe20007f1e0ff */
[----:B------:R-:W-:Y:S02]  /*0a70*/  UISETP.NE.AND UP0, UPT, UR4, URZ, UPT ;  /* 0x000000ff0400728c */ /* 0x000fe4000bf05270 */
[----:B------:R-:W-:Y:S01]  /*0a80*/  IMAD.X R9, RZ, RZ, R9, P1 ;  /* 0x000000ffff097224 */ /* 0x000fe200008e0609 */
[----:B------:R-:W-:Y:S01]  /*0a90*/  IADD3.X R11, PT, PT, RZ, R11, RZ, P0, !PT ;  /* 0x0000000bff0b7210 */ /* 0x000fe200007fe4ff */
[----:B--2---:R-:W-:-:S05]  /*0aa0*/  DFMA R6, R2, R4, R6 ;  /* 0x000000040206722b */ /* 0x004fca0000000006 */
[----:B------:R-:W-:Y:S06]  /*0ab0*/  BRA.U UP0, `(.L_x_5) ;  /* 0xfffffffd00c87547 */ /* 0x000fec000b83ffff */
.L_x_0:
[----:B------:R-:W0:Y:S02]  /*0ac0*/  LDC.64 R2, c[0x0][0x398] ;  /* 0x0000e600ff027b82 */ /* 0x000e240000000a00 */
[----:B0-----:R-:W-:Y:S01]  /*0ad0*/  STG.E.64 desc[UR12][R2.64], R6 ;  /* 0x0000000602007986 */ /* 0x001fe2000c101b0c */
[----:B------:R-:W-:Y:S05]  /*0ae0*/  EXIT ;  /* 0x000000000000794d */ /* 0x000fea0003800000 */
.L_x_6:
[----:B------:R-:W-:-:S00]  /*0af0*/  BRA `(.L_x_6) ;  /* 0xfffffffc00fc7947 */ /* 0x000fc0000383ffff */
[----:B------:R-:W-:-:S00]  /*0b00*/  NOP ;  /* 0x0000000000007918 */ /* 0x000fc00000000000 */
[----:B------:R-:W-:-:S00]  /*0b10*/  NOP ;  /* 0x0000000000007918 */ /* 0x000fc00000000000 */
[----:B------:R-:W-:-:S00]  /*0b20*/  NOP ;  /* 0x0000000000007918 */ /* 0x000fc00000000000 */
[----:B------:R-:W-:-:S00]  /*0b30*/  NOP ;  /* 0x0000000000007918 */ /* 0x000fc00000000000 */
[----:B------:R-:W-:-:S00]  /*0b40*/  NOP ;  /* 0x0000000000007918 */ /* 0x000fc00000000000 */
[----:B------:R-:W-:-:S00]  /*0b50*/  NOP ;  /* 0x0000000000007918 */ /* 0x000fc00000000000 */
[----:B------:R-:W-:-:S00]  /*0b60*/  NOP ;  /* 0x0000000000007918 */ /* 0x000fc00000000000 */
[----:B------:R-:W-:-:S00]  /*0b70*/  NOP ;  /* 0x0000000000007918 */ /* 0x000fc00000000000 */
.L_x_7:


//--------------------- .nv.shared.reserved.0     --------------------------
	.section	.nv.shared.reserved.0,"aw",@nobits
	.weak		__nv_reservedSMEM_offset_0_alias
	.size		__nv_reservedSMEM_offset_0_alias, 0, 64
	.other		__nv_reservedSMEM_offset_0_alias,@"STO_CUDA_RESERVED_SHARED STV_DEFAULT"
__nv_reservedSMEM_offset_0_alias:
	.zero		0
	.zero		64


//--------------------- .nv.constant0._Z4ddotiPdS_S_ --------------------------
	.section	.nv.constant0._Z4ddotiPdS_S_,"a",@progbits
	.sectionflags	@""
	.align	4
.nv.constant0._Z4ddotiPdS_S_:
	.zero		928


//--------------------- SYMBOLS --------------------------

	.type		.nv.reservedSmem.offset0,@object
	.size		.nv.reservedSmem.offset0,0x4
